//
// Generated by NVIDIA NVVM Compiler
//
// Compiler Build ID: CL-36424714
// Cuda compilation tools, release 13.0, V13.0.88
// Based on NVVM 20.0.0
//

.version 9.0
.target sm_100
.address_size 64

	// .globl	_Z14vvmulti_kernelPdPKdS1_l
// _ZZ14vvmulti_kernelPdPKdS1_lE4smem has been demoted
// _ZZ16reduction_kernelPdPKdlE4smem has been demoted

.visible .entry _Z14vvmulti_kernelPdPKdS1_l(
	.param .u64 .ptr .align 1 _Z14vvmulti_kernelPdPKdS1_l_param_0,
	.param .u64 .ptr .align 1 _Z14vvmulti_kernelPdPKdS1_l_param_1,
	.param .u64 .ptr .align 1 _Z14vvmulti_kernelPdPKdS1_l_param_2,
	.param .u64 _Z14vvmulti_kernelPdPKdS1_l_param_3
)
{
	.reg .pred 	%p<8>;
	.reg .b32 	%r<8>;
	.reg .b64 	%rd<15>;
	.reg .b64 	%fd<34>;
	// demoted variable
	.shared .align 8 .b8 _ZZ14vvmulti_kernelPdPKdS1_lE4smem[8192];
	ld.param.u64 	%rd2, [_Z14vvmulti_kernelPdPKdS1_l_param_0];
	ld.param.u64 	%rd3, [_Z14vvmulti_kernelPdPKdS1_l_param_1];
	ld.param.u64 	%rd4, [_Z14vvmulti_kernelPdPKdS1_l_param_2];
	ld.param.u64 	%rd5, [_Z14vvmulti_kernelPdPKdS1_l_param_3];
	mov.u32 	%r1, %ctaid.x;
	mov.u32 	%r4, %ntid.x;
	mov.u32 	%r2, %tid.x;
	mad.lo.s32 	%r5, %r1, %r4, %r2;
	cvt.s64.s32 	%rd1, %r5;
	setp.le.s64 	%p1, %rd5, %rd1;
	shl.b32 	%r6, %r2, 3;
	mov.u32 	%r7, _ZZ14vvmulti_kernelPdPKdS1_lE4smem;
	add.s32 	%r3, %r7, %r6;
	@%p1 bra 	$L__BB0_2;
	cvta.to.global.u64 	%rd7, %rd3;
	cvta.to.global.u64 	%rd8, %rd4;
	shl.b64 	%rd9, %rd1, 3;
	add.s64 	%rd10, %rd7, %rd9;
	ld.global.f64 	%fd1, [%rd10];
	add.s64 	%rd11, %rd8, %rd9;
	ld.global.f64 	%fd2, [%rd11];
	mul.f64 	%fd3, %fd1, %fd2;
	st.shared.f64 	[%r3], %fd3;
	bra.uni 	$L__BB0_3;
$L__BB0_2:
	mov.b64 	%rd6, 0;
	st.shared.u64 	[%r3], %rd6;
$L__BB0_3:
	bar.sync 	0;
	setp.gt.u32 	%p2, %r2, 511;
	@%p2 bra 	$L__BB0_5;
	ld.shared.f64 	%fd4, [%r3+4096];
	ld.shared.f64 	%fd5, [%r3];
	add.f64 	%fd6, %fd4, %fd5;
	st.shared.f64 	[%r3], %fd6;
$L__BB0_5:
	bar.sync 	0;
	setp.gt.u32 	%p3, %r2, 255;
	@%p3 bra 	$L__BB0_7;
	ld.shared.f64 	%fd7, [%r3+2048];
	ld.shared.f64 	%fd8, [%r3];
	add.f64 	%fd9, %fd7, %fd8;
	st.shared.f64 	[%r3], %fd9;
$L__BB0_7:
	bar.sync 	0;
	setp.gt.u32 	%p4, %r2, 127;
	@%p4 bra 	$L__BB0_9;
	ld.shared.f64 	%fd10, [%r3+1024];
	ld.shared.f64 	%fd11, [%r3];
	add.f64 	%fd12, %fd10, %fd11;
	st.shared.f64 	[%r3], %fd12;
$L__BB0_9:
	bar.sync 	0;
	setp.gt.u32 	%p5, %r2, 63;
	@%p5 bra 	$L__BB0_11;
	ld.shared.f64 	%fd13, [%r3+512];
	ld.shared.f64 	%fd14, [%r3];
	add.f64 	%fd15, %fd13, %fd14;
	st.shared.f64 	[%r3], %fd15;
$L__BB0_11:
	bar.sync 	0;
	setp.gt.u32 	%p6, %r2, 31;
	@%p6 bra 	$L__BB0_14;
	ld.shared.f64 	%fd16, [%r3+256];
	ld.shared.f64 	%fd17, [%r3];
	add.f64 	%fd18, %fd16, %fd17;
	st.shared.f64 	[%r3], %fd18;
	bar.warp.sync 	-1;
	ld.shared.f64 	%fd19, [%r3+128];
	ld.shared.f64 	%fd20, [%r3];
	add.f64 	%fd21, %fd19, %fd20;
	st.shared.f64 	[%r3], %fd21;
	bar.warp.sync 	-1;
	ld.shared.f64 	%fd22, [%r3+64];
	ld.shared.f64 	%fd23, [%r3];
	add.f64 	%fd24, %fd22, %fd23;
	st.shared.f64 	[%r3], %fd24;
	bar.warp.sync 	-1;
	ld.shared.f64 	%fd25, [%r3+32];
	ld.shared.f64 	%fd26, [%r3];
	add.f64 	%fd27, %fd25, %fd26;
	st.shared.f64 	[%r3], %fd27;
	bar.warp.sync 	-1;
	ld.shared.f64 	%fd28, [%r3+16];
	ld.shared.f64 	%fd29, [%r3];
	add.f64 	%fd30, %fd28, %fd29;
	st.shared.f64 	[%r3], %fd30;
	bar.warp.sync 	-1;
	setp.ne.s32 	%p7, %r2, 0;
	@%p7 bra 	$L__BB0_14;
	ld.shared.f64 	%fd31, [_ZZ14vvmulti_kernelPdPKdS1_lE4smem];
	ld.shared.f64 	%fd32, [_ZZ14vvmulti_kernelPdPKdS1_lE4smem+8];
	add.f64 	%fd33, %fd31, %fd32;
	cvta.to.global.u64 	%rd12, %rd2;
	mul.wide.u32 	%rd13, %r1, 8;
	add.s64 	%rd14, %rd12, %rd13;
	st.global.f64 	[%rd14], %fd33;
$L__BB0_14:
	ret;

}
	// .globl	_Z16reduction_kernelPdPKdl
.visible .entry _Z16reduction_kernelPdPKdl(
	.param .u64 .ptr .align 1 _Z16reduction_kernelPdPKdl_param_0,
	.param .u64 .ptr .align 1 _Z16reduction_kernelPdPKdl_param_1,
	.param .u64 _Z16reduction_kernelPdPKdl_param_2
)
{
	.reg .pred 	%p<8>;
	.reg .b32 	%r<8>;
	.reg .b64 	%rd<12>;
	.reg .b64 	%fd<32>;
	// demoted variable
	.shared .align 8 .b8 _ZZ16reduction_kernelPdPKdlE4smem[8192];
	ld.param.u64 	%rd2, [_Z16reduction_kernelPdPKdl_param_0];
	ld.param.u64 	%rd3, [_Z16reduction_kernelPdPKdl_param_1];
	ld.param.u64 	%rd4, [_Z16reduction_kernelPdPKdl_param_2];
	mov.u32 	%r1, %ctaid.x;
	mov.u32 	%r4, %ntid.x;
	mov.u32 	%r2, %tid.x;
	mad.lo.s32 	%r5, %r1, %r4, %r2;
	cvt.s64.s32 	%rd1, %r5;
	setp.le.s64 	%p1, %rd4, %rd1;
	shl.b32 	%r6, %r2, 3;
	mov.u32 	%r7, _ZZ16reduction_kernelPdPKdlE4smem;
	add.s32 	%r3, %r7, %r6;
	@%p1 bra 	$L__BB1_2;
	cvta.to.global.u64 	%rd6, %rd3;
	shl.b64 	%rd7, %rd1, 3;
	add.s64 	%rd8, %rd6, %rd7;
	ld.global.f64 	%fd1, [%rd8];
	st.shared.f64 	[%r3], %fd1;
	bra.uni 	$L__BB1_3;
$L__BB1_2:
	mov.b64 	%rd5, 0;
	st.shared.u64 	[%r3], %rd5;
$L__BB1_3:
	bar.sync 	0;
	setp.gt.u32 	%p2, %r2, 511;
	@%p2 bra 	$L__BB1_5;
	ld.shared.f64 	%fd2, [%r3+4096];
	ld.shared.f64 	%fd3, [%r3];
	add.f64 	%fd4, %fd2, %fd3;
	st.shared.f64 	[%r3], %fd4;
$L__BB1_5:
	bar.sync 	0;
	setp.gt.u32 	%p3, %r2, 255;
	@%p3 bra 	$L__BB1_7;
	ld.shared.f64 	%fd5, [%r3+2048];
	ld.shared.f64 	%fd6, [%r3];
	add.f64 	%fd7, %fd5, %fd6;
	st.shared.f64 	[%r3], %fd7;
$L__BB1_7:
	bar.sync 	0;
	setp.gt.u32 	%p4, %r2, 127;
	@%p4 bra 	$L__BB1_9;
	ld.shared.f64 	%fd8, [%r3+1024];
	ld.shared.f64 	%fd9, [%r3];
	add.f64 	%fd10, %fd8, %fd9;
	st.shared.f64 	[%r3], %fd10;
$L__BB1_9:
	bar.sync 	0;
	setp.gt.u32 	%p5, %r2, 63;
	@%p5 bra 	$L__BB1_11;
	ld.shared.f64 	%fd11, [%r3+512];
	ld.shared.f64 	%fd12, [%r3];
	add.f64 	%fd13, %fd11, %fd12;
	st.shared.f64 	[%r3], %fd13;
$L__BB1_11:
	bar.sync 	0;
	setp.gt.u32 	%p6, %r2, 31;
	@%p6 bra 	$L__BB1_14;
	ld.shared.f64 	%fd14, [%r3+256];
	ld.shared.f64 	%fd15, [%r3];
	add.f64 	%fd16, %fd14, %fd15;
	st.shared.f64 	[%r3], %fd16;
	bar.warp.sync 	-1;
	ld.shared.f64 	%fd17, [%r3+128];
	ld.shared.f64 	%fd18, [%r3];
	add.f64 	%fd19, %fd17, %fd18;
	st.shared.f64 	[%r3], %fd19;
	bar.warp.sync 	-1;
	ld.shared.f64 	%fd20, [%r3+64];
	ld.shared.f64 	%fd21, [%r3];
	add.f64 	%fd22, %fd20, %fd21;
	st.shared.f64 	[%r3], %fd22;
	bar.warp.sync 	-1;
	ld.shared.f64 	%fd23, [%r3+32];
	ld.shared.f64 	%fd24, [%r3];
	add.f64 	%fd25, %fd23, %fd24;
	st.shared.f64 	[%r3], %fd25;
	bar.warp.sync 	-1;
	ld.shared.f64 	%fd26, [%r3+16];
	ld.shared.f64 	%fd27, [%r3];
	add.f64 	%fd28, %fd26, %fd27;
	st.shared.f64 	[%r3], %fd28;
	bar.warp.sync 	-1;
	setp.ne.s32 	%p7, %r2, 0;
	@%p7 bra 	$L__BB1_14;
	ld.shared.f64 	%fd29, [_ZZ16reduction_kernelPdPKdlE4smem];
	ld.shared.f64 	%fd30, [_ZZ16reduction_kernelPdPKdlE4smem+8];
	add.f64 	%fd31, %fd29, %fd30;
	cvta.to.global.u64 	%rd9, %rd2;
	mul.wide.u32 	%rd10, %r1, 8;
	add.s64 	%rd11, %rd9, %rd10;
	st.global.f64 	[%rd11], %fd31;
$L__BB1_14:
	ret;

}


// ===== COMPILED SASS (sm_100) =====

	.target	sm_100

	.elftype	@"ET_EXEC"


//--------------------- .note.nv.tkinfo           --------------------------
	.section	.note.nv.tkinfo,"",@"SHT_NOTE"
	.sectionflags	@"SHF_NOTE_NV_TKINFO"
	.tkinfo
        /*0018*/ 	.word	0x00000002
        /*0030*/ 	.string	""
        /*0030*/ 	.string	"ptxas"
        /*0030*/ 	.string	"Cuda compilation tools, release 13.0, V13.0.88"
        /*0030*/ 	.string	"Build cuda_13.0.r13.0/compiler.36424714_0"
        /*0030*/ 	.string	"-arch sm_100 -m 64 "



//--------------------- .note.nv.cuinfo           --------------------------
	.section	.note.nv.cuinfo,"",@"SHT_NOTE"
	.sectionflags	@"SHF_NOTE_NV_CUINFO"
        /*0018*/ 	.short	0x0002
        /*001a*/ 	.short	0x0064
        /*001c*/ 	.short	0x0082
	.zero		2


//--------------------- .nv.info                  --------------------------
	.section	.nv.info,"",@"SHT_CUDA_INFO"
	.align	4


	//----- nvinfo : EIATTR_REGCOUNT
	.align		4
        /*0000*/ 	.byte	0x04, 0x2f
        /*0002*/ 	.short	(.L_1 - .L_0)
	.align		4
.L_0:
        /*0004*/ 	.word	index@(_Z14vvmulti_kernelPdPKdS1_l)
        /*0008*/ 	.word	0x0000000e


	//----- nvinfo : EIATTR_FRAME_SIZE
	.align		4
.L_1:
        /*000c*/ 	.byte	0x04, 0x11
        /*000e*/ 	.short	(.L_3 - .L_2)
	.align		4
.L_2:
        /*0010*/ 	.word	index@(_Z14vvmulti_kernelPdPKdS1_l)
        /*0014*/ 	.word	0x00000000


	//----- nvinfo : EIATTR_REGCOUNT
	.align		4
.L_3:
        /*0018*/ 	.byte	0x04, 0x2f
        /*001a*/ 	.short	(.L_5 - .L_4)
	.align		4
.L_4:
        /*001c*/ 	.word	index@(_Z16reduction_kernelPdPKdl)
        /*0020*/ 	.word	0x0000000e


	//----- nvinfo : EIATTR_FRAME_SIZE
	.align		4
.L_5:
        /*0024*/ 	.byte	0x04, 0x11
        /*0026*/ 	.short	(.L_7 - .L_6)
	.align		4
.L_6:
        /*0028*/ 	.word	index@(_Z16reduction_kernelPdPKdl)
        /*002c*/ 	.word	0x00000000


	//----- nvinfo : EIATTR_MIN_STACK_SIZE
	.align		4
.L_7:
        /*0030*/ 	.byte	0x04, 0x12
        /*0032*/ 	.short	(.L_9 - .L_8)
	.align		4
.L_8:
        /*0034*/ 	.word	index@(_Z16reduction_kernelPdPKdl)
        /*0038*/ 	.word	0x00000000


	//----- nvinfo : EIATTR_MIN_STACK_SIZE
	.align		4
.L_9:
        /*003c*/ 	.byte	0x04, 0x12
        /*003e*/ 	.short	(.L_11 - .L_10)
	.align		4
.L_10:
        /*0040*/ 	.word	index@(_Z14vvmulti_kernelPdPKdS1_l)
        /*0044*/ 	.word	0x00000000
.L_11:


//--------------------- .nv.compat                --------------------------
	.section	.nv.compat,"",@"SHT_CUDA_COMPAT_INFO"
	.align	4
        /*0000*/ 	.byte	0x02, 0x09, 0x00, 0x00, 0x02, 0x02, 0x01, 0x00, 0x02, 0x05, 0x05, 0x00, 0x03, 0x07, 0x01, 0x01
        /*0010*/ 	.byte	0x02, 0x03, 0x00, 0x00, 0x02, 0x06, 0x01, 0x00, 0x04, 0x0b, 0x08, 0x00, 0x01, 0x00, 0x00, 0x00
        /*0020*/ 	.byte	0x00, 0x00, 0x00, 0x00


//--------------------- .nv.info._Z16reduction_kernelPdPKdl --------------------------
	.section	.nv.info._Z16reduction_kernelPdPKdl,"",@"SHT_CUDA_INFO"
	.sectionflags	@""
	.align	4


	//----- nvinfo : EIATTR_CUDA_API_VERSION
	.align		4
        /*0000*/ 	.byte	0x04, 0x37
        /*0002*/ 	.short	(.L_13 - .L_12)
.L_12:
        /*0004*/ 	.word	0x00000082


	//----- nvinfo : EIATTR_KPARAM_INFO
	.align		4
.L_13:
        /*0008*/ 	.byte	0x04, 0x17
        /*000a*/ 	.short	(.L_15 - .L_14)
.L_14:
        /*000c*/ 	.word	0x00000000
        /*0010*/ 	.short	0x0002
        /*0012*/ 	.short	0x0010
        /*0014*/ 	.byte	0x00, 0xf0, 0x21, 0x00


	//----- nvinfo : EIATTR_KPARAM_INFO
	.align		4
.L_15:
        /*0018*/ 	.byte	0x04, 0x17
        /*001a*/ 	.short	(.L_17 - .L_16)
.L_16:
        /*001c*/ 	.word	0x00000000
        /*0020*/ 	.short	0x0001
        /*0022*/ 	.short	0x0008
        /*0024*/ 	.byte	0x00, 0xf5, 0x21, 0x00


	//----- nvinfo : EIATTR_KPARAM_INFO
	.align		4
.L_17:
        /*0028*/ 	.byte	0x04, 0x17
        /*002a*/ 	.short	(.L_19 - .L_18)
.L_18:
        /*002c*/ 	.word	0x00000000
        /*0030*/ 	.short	0x0000
        /*0032*/ 	.short	0x0000
        /*0034*/ 	.byte	0x00, 0xf5, 0x21, 0x00


	//----- nvinfo : EIATTR_SPARSE_MMA_MASK
	.align		4
.L_19:
        /*0038*/ 	.byte	0x03, 0x50
        /*003a*/ 	.short	0x0000


	//----- nvinfo : EIATTR_MAXREG_COUNT
	.align		4
        /*003c*/ 	.byte	0x03, 0x1b
        /*003e*/ 	.short	0x00ff


	//----- nvinfo : EIATTR_NUM_BARRIERS
	.align		4
        /*0040*/ 	.byte	0x02, 0x4c
        /*0042*/ 	.byte	0x01
	.zero		1


	//----- nvinfo : EIATTR_MERCURY_ISA_VERSION
	.align		4
        /*0044*/ 	.byte	0x03, 0x5f
        /*0046*/ 	.short	0x0101


	//----- nvinfo : EIATTR_COOP_GROUP_MASK_REGIDS
	.align		4
        /*0048*/ 	.byte	0x04, 0x29
        /*004a*/ 	.short	(.L_21 - .L_20)


	//   ....[0]....
.L_20:
        /*004c*/ 	.word	0xffffffff


	//   ....[1]....
        /*0050*/ 	.word	0xffffffff


	//   ....[2]....
        /*0054*/ 	.word	0xffffffff


	//   ....[3]....
        /*0058*/ 	.word	0xffffffff


	//   ....[4]....
        /*005c*/ 	.word	0xffffffff


	//----- nvinfo : EIATTR_COOP_GROUP_INSTR_OFFSETS
	.align		4
.L_21:
        /*0060*/ 	.byte	0x04, 0x28
        /*0062*/ 	.short	(.L_23 - .L_22)


	//   ....[0]....
.L_22:
        /*0064*/ 	.word	0x00000340


	//   ....[1]....
        /*0068*/ 	.word	0x00000390


	//   ....[2]....
        /*006c*/ 	.word	0x000003e0


	//   ....[3]....
        /*0070*/ 	.word	0x00000430


	//   ....[4]....
        /*0074*/ 	.word	0x00000480


	//----- nvinfo : EIATTR_VRC_CTA_INIT_COUNT
	.align		4
.L_23:
        /*0078*/ 	.byte	0x02, 0x4a
	.zero		1
	.zero		1


	//----- nvinfo : EIATTR_EXIT_INSTR_OFFSETS
	.align		4
        /*007c*/ 	.byte	0x04, 0x1c
        /*007e*/ 	.short	(.L_25 - .L_24)


	//   ....[0]....
.L_24:
        /*0080*/ 	.word	0x000002e0


	//   ....[1]....
        /*0084*/ 	.word	0x00000490


	//   ....[2]....
        /*0088*/ 	.word	0x000004f0


	//----- nvinfo : EIATTR_CBANK_PARAM_SIZE
	.align		4
.L_25:
        /*008c*/ 	.byte	0x03, 0x19
        /*008e*/ 	.short	0x0018


	//----- nvinfo : EIATTR_PARAM_CBANK
	.align		4
        /*0090*/ 	.byte	0x04, 0x0a
        /*0092*/ 	.short	(.L_27 - .L_26)
	.align		4
.L_26:
        /*0094*/ 	.word	index@(.nv.constant0._Z16reduction_kernelPdPKdl)
        /*0098*/ 	.short	0x0380
        /*009a*/ 	.short	0x0018


	//----- nvinfo : EIATTR_SW_WAR
	.align		4
.L_27:
        /*009c*/ 	.byte	0x04, 0x36
        /*009e*/ 	.short	(.L_29 - .L_28)
.L_28:
        /*00a0*/ 	.word	0x00000008
.L_29:


//--------------------- .nv.info._Z14vvmulti_kernelPdPKdS1_l --------------------------
	.section	.nv.info._Z14vvmulti_kernelPdPKdS1_l,"",@"SHT_CUDA_INFO"
	.sectionflags	@""
	.align	4


	//----- nvinfo : EIATTR_CUDA_API_VERSION
	.align		4
        /*0000*/ 	.byte	0x04, 0x37
        /*0002*/ 	.short	(.L_31 - .L_30)
.L_30:
        /*0004*/ 	.word	0x00000082


	//----- nvinfo : EIATTR_KPARAM_INFO
	.align		4
.L_31:
        /*0008*/ 	.byte	0x04, 0x17
        /*000a*/ 	.short	(.L_33 - .L_32)
.L_32:
        /*000c*/ 	.word	0x00000000
        /*0010*/ 	.short	0x0003
        /*0012*/ 	.short	0x0018
        /*0014*/ 	.byte	0x00, 0xf0, 0x21, 0x00


	//----- nvinfo : EIATTR_KPARAM_INFO
	.align		4
.L_33:
        /*0018*/ 	.byte	0x04, 0x17
        /*001a*/ 	.short	(.L_35 - .L_34)
.L_34:
        /*001c*/ 	.word	0x00000000
        /*0020*/ 	.short	0x0002
        /*0022*/ 	.short	0x0010
        /*0024*/ 	.byte	0x00, 0xf5, 0x21, 0x00


	//----- nvinfo : EIATTR_KPARAM_INFO
	.align		4
.L_35:
        /*0028*/ 	.byte	0x04, 0x17
        /*002a*/ 	.short	(.L_37 - .L_36)
.L_36:
        /*002c*/ 	.word	0x00000000
        /*0030*/ 	.short	0x0001
        /*0032*/ 	.short	0x0008
        /*0034*/ 	.byte	0x00, 0xf5, 0x21, 0x00


	//----- nvinfo : EIATTR_KPARAM_INFO
	.align		4
.L_37:
        /*0038*/ 	.byte	0x04, 0x17
        /*003a*/ 	.short	(.L_39 - .L_38)
.L_38:
        /*003c*/ 	.word	0x00000000
        /*0040*/ 	.short	0x0000
        /*0042*/ 	.short	0x0000
        /*0044*/ 	.byte	0x00, 0xf5, 0x21, 0x00


	//----- nvinfo : EIATTR_SPARSE_MMA_MASK
	.align		4
.L_39:
        /*0048*/ 	.byte	0x03, 0x50
        /*004a*/ 	.short	0x0000


	//----- nvinfo : EIATTR_MAXREG_COUNT
	.align		4
        /*004c*/ 	.byte	0x03, 0x1b
        /*004e*/ 	.short	0x00ff


	//----- nvinfo : EIATTR_NUM_BARRIERS
	.align		4
        /*0050*/ 	.byte	0x02, 0x4c
        /*0052*/ 	.byte	0x01
	.zero		1


	//----- nvinfo : EIATTR_MERCURY_ISA_VERSION
	.align		4
        /*0054*/ 	.byte	0x03, 0x5f
        /*0056*/ 	.short	0x0101


	//----- nvinfo : EIATTR_COOP_GROUP_MASK_REGIDS
	.align		4
        /*0058*/ 	.byte	0x04, 0x29
        /*005a*/ 	.short	(.L_41 - .L_40)


	//   ....[0]....
.L_40:
        /*005c*/ 	.word	0xffffffff


	//   ....[1]....
        /*0060*/ 	.word	0xffffffff


	//   ....[2]....
        /*0064*/ 	.word	0xffffffff


	//   ....[3]....
        /*0068*/ 	.word	0xffffffff


	//   ....[4]....
        /*006c*/ 	.word	0xffffffff


	//----- nvinfo : EIATTR_COOP_GROUP_INSTR_OFFSETS
	.align		4
.L_41:
        /*0070*/ 	.byte	0x04, 0x28
        /*0072*/ 	.short	(.L_43 - .L_42)


	//   ....[0]....
.L_42:
        /*0074*/ 	.word	0x000003b0


	//   ....[1]....
        /*0078*/ 	.word	0x00000400


	//   ....[2]....
        /*007c*/ 	.word	0x00000450


	//   ....[3]....
        /*0080*/ 	.word	0x000004a0


	//   ....[4]....
        /*0084*/ 	.word	0x000004f0


	//----- nvinfo : EIATTR_VRC_CTA_INIT_COUNT
	.align		4
.L_43:
        /*0088*/ 	.byte	0x02, 0x4a
	.zero		1
	.zero		1


	//----- nvinfo : EIATTR_EXIT_INSTR_OFFSETS
	.align		4
        /*008c*/ 	.byte	0x04, 0x1c
        /*008e*/ 	.short	(.L_45 - .L_44)


	//   ....[0]....
.L_44:
        /*0090*/ 	.word	0x00000350


	//   ....[1]....
        /*0094*/ 	.word	0x00000500


	//   ....[2]....
        /*0098*/ 	.word	0x00000560


	//----- nvinfo : EIATTR_CBANK_PARAM_SIZE
	.align		4
.L_45:
        /*009c*/ 	.byte	0x03, 0x19
        /*009e*/ 	.short	0x0020


	//----- nvinfo : EIATTR_PARAM_CBANK
	.align		4
        /*00a0*/ 	.byte	0x04, 0x0a
        /*00a2*/ 	.short	(.L_47 - .L_46)
	.align		4
.L_46:
        /*00a4*/ 	.word	index@(.nv.constant0._Z14vvmulti_kernelPdPKdS1_l)
        /*00a8*/ 	.short	0x0380
        /*00aa*/ 	.short	0x0020


	//----- nvinfo : EIATTR_SW_WAR
	.align		4
.L_47:
        /*00ac*/ 	.byte	0x04, 0x36
        /*00ae*/ 	.short	(.L_49 - .L_48)
.L_48:
        /*00b0*/ 	.word	0x00000008
.L_49:


//--------------------- .nv.callgraph             --------------------------
	.section	.nv.callgraph,"",@"SHT_CUDA_CALLGRAPH"
	.align	4
	.sectionentsize	8
	.align		4
        /*0000*/ 	.word	0x00000000
	.align		4
        /*0004*/ 	.word	0xffffffff
	.align		4
        /*0008*/ 	.word	0x00000000
	.align		4
        /*000c*/ 	.word	0xfffffffe
	.align		4
        /*0010*/ 	.word	0x00000000
	.align		4
        /*0014*/ 	.word	0xfffffffd
	.align		4
        /*0018*/ 	.word	0x00000000
	.align		4
        /*001c*/ 	.word	0xfffffffc


//--------------------- .text._Z16reduction_kernelPdPKdl --------------------------
	.section	.text._Z16reduction_kernelPdPKdl,"ax",@progbits
	.align	128
        .global         _Z16reduction_kernelPdPKdl
        .type           _Z16reduction_kernelPdPKdl,@function
        .size           _Z16reduction_kernelPdPKdl,(.L_x_2 - _Z16reduction_kernelPdPKdl)
        .other          _Z16reduction_kernelPdPKdl,@"STO_CUDA_ENTRY STV_DEFAULT"
_Z16reduction_kernelPdPKdl:
.text._Z16reduction_kernelPdPKdl:
[----:B------:R-:W-:Y:S01]  /*0000*/  LDC R1, c[0x0][0x37c] ;  /* 0x0000df00ff017b82 */ /* 0x000fe20000000800 */
[----:B------:R-:W0:Y:S01]  /*0010*/  S2R R0, SR_CTAID.X ;  /* 0x0000000000007919 */ /* 0x000e220000002500 */
[----:B------:R-:W0:Y:S01]  /*0020*/  LDCU UR4, c[0x0][0x360] ;  /* 0x00006c00ff0477ac */ /* 0x000e220008000800 */
[----:B------:R-:W0:Y:S01]  /*0030*/  S2R R3, SR_TID.X ;  /* 0x0000000000037919 */ /* 0x000e220000002100 */
[----:B------:R-:W1:Y:S01]  /*0040*/  LDCU.64 UR6, c[0x0][0x390] ;  /* 0x00007200ff0677ac */ /* 0x000e620008000a00 */
[----:B0-----:R-:W-:-:S05]  /*0050*/  IMAD R2, R0, UR4, R3 ;  /* 0x0000000400027c24 */ /* 0x001fca000f8e0203 */
[----:B-1----:R-:W-:Y:S02]  /*0060*/  ISETP.GE.U32.AND P0, PT, R2, UR6, PT ;  /* 0x0000000602007c0c */ /* 0x002fe4000bf06070 */
[----:B------:R-:W-:-:S04]  /*0070*/  SHF.R.S32.HI R5, RZ, 0x1f, R2 ;  /* 0x0000001fff057819 */ /* 0x000fc80000011402 */
[----:B------:R-:W-:Y:S01]  /*0080*/  ISETP.GE.AND.EX P0, PT, R5, UR7, PT, P0 ;  /* 0x0000000705007c0c */ /* 0x000fe2000bf06300 */
[----:B------:R-:W0:-:S12]  /*0090*/  LDCU.64 UR6, c[0x0][0x358] ;  /* 0x00006b00ff0677ac */ /* 0x000e180008000a00 */
[----:B------:R-:W1:Y:S02]  /*00a0*/  @!P0 LDC.64 R6, c[0x0][0x388] ;  /* 0x0000e200ff068b82 */ /* 0x000e640000000a00 */
[----:B-1----:R-:W-:-:S04]  /*00b0*/  @!P0 LEA R4, P1, R2, R6, 0x3 ;  /* 0x0000000602048211 */ /* 0x002fc800078218ff */
[----:B------:R-:W-:-:S06]  /*00c0*/  @!P0 LEA.HI.X R5, R2, R7, R5, 0x3, P1 ;  /* 0x0000000702058211 */ /* 0x000fcc00008f1c05 */
[----:B0-----:R-:W2:Y:S01]  /*00d0*/  @!P0 LDG.E.64 R4, desc[UR6][R4.64] ;  /* 0x0000000604048981 */ /* 0x001ea2000c1e1b00 */
[----:B------:R-:W0:Y:S01]  /*00e0*/  S2UR UR5, SR_CgaCtaId ;  /* 0x00000000000579c3 */ /* 0x000e220000008800 */
[----:B------:R-:W-:Y:S01]  /*00f0*/  UMOV UR4, 0x400 ;  /* 0x0000040000047882 */ /* 0x000fe20000000000 */
[----:B------:R-:W-:Y:S01]  /*0100*/  ISETP.GT.U32.AND P1, PT, R3, 0x1ff, PT ;  /* 0x000001ff0300780c */ /* 0x000fe20003f24070 */
[----:B0-----:R-:W-:-:S06]  /*0110*/  ULEA UR4, UR5, UR4, 0x18 ;  /* 0x0000000405047291 */ /* 0x001fcc000f8ec0ff */
[----:B------:R-:W-:-:S05]  /*0120*/  LEA R2, R3, UR4, 0x3 ;  /* 0x0000000403027c11 */ /* 0x000fca000f8e18ff */
[----:B--2---:R-:W-:Y:S04]  /*0130*/  @!P0 STS.64 [R2], R4 ;  /* 0x0000000402008388 */ /* 0x004fe80000000a00 */
[----:B------:R-:W-:Y:S01]  /*0140*/  @P0 STS.64 [R2], RZ ;  /* 0x000000ff02000388 */ /* 0x000fe20000000a00 */
[----:B------:R-:W-:Y:S01]  /*0150*/  BAR.SYNC.DEFER_BLOCKING 0x0 ;  /* 0x0000000000007b1d */ /* 0x000fe20000010000 */
[----:B------:R-:W-:-:S05]  /*0160*/  ISETP.GT.U32.AND P0, PT, R3, 0xff, PT ;  /* 0x000000ff0300780c */ /* 0x000fca0003f04070 */
[----:B------:R-:W-:Y:S04]  /*0170*/  @!P1 LDS.64 R6, [R2+0x1000] ;  /* 0x0010000002069984 */ /* 0x000fe80000000a00 */
[----:B------:R-:W0:Y:S02]  /*0180*/  @!P1 LDS.64 R8, [R2] ;  /* 0x0000000002089984 */ /* 0x000e240000000a00 */
[----:B0-----:R-:W-:-:S07]  /*0190*/  @!P1 DADD R6, R6, R8 ;  /* 0x0000000006069229 */ /* 0x001fce0000000008 */
[----:B------:R-:W-:Y:S01]  /*01a0*/  @!P1 STS.64 [R2], R6 ;  /* 0x0000000602009388 */ /* 0x000fe20000000a00 */
        /* <DEDUP_REMOVED lines=17> */
[----:B------:R0:W-:Y:S01]  /*02c0*/  @!P0 STS.64 [R2], R6 ;  /* 0x0000000602008388 */ /* 0x0001e20000000a00 */
[----:B------:R-:W-:Y:S06]  /*02d0*/  BAR.SYNC.DEFER_BLOCKING 0x0 ;  /* 0x0000000000007b1d */ /* 0x000fec0000010000 */
[----:B------:R-:W-:Y:S05]  /*02e0*/  @P1 EXIT ;  /* 0x000000000000194d */ /* 0x000fea0003800000 */
[----:B------:R-:W-:Y:S01]  /*02f0*/  LDS.64 R4, [R2+0x100] ;  /* 0x0001000002047984 */ /* 0x000fe20000000a00 */
[----:B------:R-:W-:-:S03]  /*0300*/  ISETP.NE.AND P0, PT, R3, RZ, PT ;  /* 0x000000ff0300720c */ /* 0x000fc60003f05270 */
[----:B0-----:R-:W0:Y:S02]  /*0310*/  LDS.64 R6, [R2] ;  /* 0x0000000002067984 */ /* 0x001e240000000a00 */
[----:B0-----:R-:W-:-:S07]  /*0320*/  DADD R4, R4, R6 ;  /* 0x0000000004047229 */ /* 0x001fce0000000006 */
[----:B------:R-:W-:Y:S01]  /*0330*/  STS.64 [R2], R4 ;  /* 0x0000000402007388 */ /* 0x000fe20000000a00 */
[----:B------:R-:W-:-:S03]  /*0340*/  NOP ;  /* 0x0000000000007918 */ /* 0x000fc60000000000 */
[----:B------:R-:W-:Y:S04]  /*0350*/  LDS.64 R6, [R2+0x80] ;  /* 0x0000800002067984 */ /* 0x000fe80000000a00 */
[----:B------:R-:W0:Y:S02]  /*0360*/  LDS.64 R8, [R2] ;  /* 0x0000000002087984 */ /* 0x000e240000000a00 */
        /* <DEDUP_REMOVED lines=16> */
[----:B------:R0:W-:Y:S01]  /*0470*/  STS.64 [R2], R6 ;  /* 0x0000000602007388 */ /* 0x0001e20000000a00 */
[----:B------:R-:W-:Y:S01]  /*0480*/  NOP ;  /* 0x0000000000007918 */ /* 0x000fe20000000000 */
[----:B------:R-:W-:Y:S05]  /*0490*/  @P0 EXIT ;  /* 0x000000000000094d */ /* 0x000fea0003800000 */
[----:B0-----:R-:W0:Y:S01]  /*04a0*/  LDS.128 R4, [UR4] ;  /* 0x00000004ff047984 */ /* 0x001e220008000c00 */
[----:B------:R-:W1:Y:S02]  /*04b0*/  LDC.64 R2, c[0x0][0x380] ;  /* 0x0000e000ff027b82 */ /* 0x000e640000000a00 */
[----:B-1----:R-:W-:Y:S01]  /*04c0*/  IMAD.WIDE.U32 R2, R0, 0x8, R2 ;  /* 0x0000000800027825 */ /* 0x002fe200078e0002 */
[----:B0-----:R-:W-:-:S07]  /*04d0*/  DADD R4, R4, R6 ;  /* 0x0000000004047229 */ /* 0x001fce0000000006 */
[----:B------:R-:W-:Y:S01]  /*04e0*/  STG.E.64 desc[UR6][R2.64], R4 ;  /* 0x0000000402007986 */ /* 0x000fe2000c101b06 */
[----:B------:R-:W-:Y:S05]  /*04f0*/  EXIT ;  /* 0x000000000000794d */ /* 0x000fea0003800000 */
.L_x_0:
[----:B------:R-:W-:-:S00]  /*0500*/  BRA `(.L_x_0) ;  /* 0xfffffffc00fc7947 */ /* 0x000fc0000383ffff */
[----:B------:R-:W-:-:S00]  /*0510*/  NOP ;  /* 0x0000000000007918 */ /* 0x000fc00000000000 */
        /* <DEDUP_REMOVED lines=14> */
.L_x_2:


//--------------------- .text._Z14vvmulti_kernelPdPKdS1_l --------------------------
	.section	.text._Z14vvmulti_kernelPdPKdS1_l,"ax",@progbits
	.align	128
        .global         _Z14vvmulti_kernelPdPKdS1_l
        .type           _Z14vvmulti_kernelPdPKdS1_l,@function
        .size           _Z14vvmulti_kernelPdPKdS1_l,(.L_x_3 - _Z14vvmulti_kernelPdPKdS1_l)
        .other          _Z14vvmulti_kernelPdPKdS1_l,@"STO_CUDA_ENTRY STV_DEFAULT"
_Z14vvmulti_kernelPdPKdS1_l:
.text._Z14vvmulti_kernelPdPKdS1_l:
        /* <DEDUP_REMOVED lines=10> */
[----:B------:R-:W1:Y:S01]  /*00a0*/  @!P0 LDC.64 R8, c[0x0][0x388] ;  /* 0x0000e200ff088b82 */ /* 0x000e620000000a00 */
[C---:B------:R-:W-:Y:S01]  /*00b0*/  @!P0 IMAD.SHL.U32 R11, R2.reuse, 0x8, RZ ;  /* 0x00000008020b8824 */ /* 0x040fe200078e00ff */
[----:B------:R-:W-:-:S06]  /*00c0*/  @!P0 SHF.L.U64.HI R2, R2, 0x3, R5 ;  /* 0x0000000302028819 */ /* 0x000fcc0000010205 */
[----:B------:R-:W2:Y:S01]  /*00d0*/  @!P0 LDC.64 R6, c[0x0][0x390] ;  /* 0x0000e400ff068b82 */ /* 0x000ea20000000a00 */
[----:B-1----:R-:W-:-:S05]  /*00e0*/  @!P0 IADD3 R8, P1, PT, R11, R8, RZ ;  /* 0x000000080b088210 */ /* 0x002fca0007f3e0ff */
[----:B------:R-:W-:Y:S01]  /*00f0*/  @!P0 IMAD.X R9, R2, 0x1, R9, P1 ;  /* 0x0000000102098824 */ /* 0x000fe200008e0609 */
[----:B--2---:R-:W-:-:S04]  /*0100*/  @!P0 IADD3 R10, P2, PT, R11, R6, RZ ;  /* 0x000000060b0a8210 */ /* 0x004fc80007f5e0ff */
[----:B0-----:R-:W2:Y:S01]  /*0110*/  @!P0 LDG.E.64 R4, desc[UR6][R8.64] ;  /* 0x0000000608048981 */ /* 0x001ea2000c1e1b00 */
[----:B------:R-:W-:-:S05]  /*0120*/  @!P0 IMAD.X R11, R2, 0x1, R7, P2 ;  /* 0x00000001020b8824 */ /* 0x000fca00010e0607 */
[----:B------:R-:W2:Y:S01]  /*0130*/  @!P0 LDG.E.64 R6, desc[UR6][R10.64] ;  /* 0x000000060a068981 */ /* 0x000ea2000c1e1b00 */
[----:B------:R-:W0:Y:S01]  /*0140*/  S2UR UR5, SR_CgaCtaId ;  /* 0x00000000000579c3 */ /* 0x000e220000008800 */
[----:B------:R-:W-:Y:S02]  /*0150*/  UMOV UR4, 0x400 ;  /* 0x0000040000047882 */ /* 0x000fe40000000000 */
[----:B0-----:R-:W-:-:S06]  /*0160*/  ULEA UR4, UR5, UR4, 0x18 ;  /* 0x0000000405047291 */ /* 0x001fcc000f8ec0ff */
[C---:B------:R-:W-:Y:S02]  /*0170*/  LEA R2, R3.reuse, UR4, 0x3 ;  /* 0x0000000403027c11 */ /* 0x040fe4000f8e18ff */
[----:B------:R-:W-:Y:S01]  /*0180*/  ISETP.GT.U32.AND P1, PT, R3, 0x1ff, PT ;  /* 0x000001ff0300780c */ /* 0x000fe20003f24070 */
[----:B--2---:R-:W-:-:S07]  /*0190*/  @!P0 DMUL R4, R4, R6 ;  /* 0x0000000604048228 */ /* 0x004fce0000000000 */
[----:B------:R-:W-:Y:S04]  /*01a0*/  @!P0 STS.64 [R2], R4 ;  /* 0x0000000402008388 */ /* 0x000fe80000000a00 */
[----:B------:R-:W-:Y:S01]  /*01b0*/  @P0 STS.64 [R2], RZ ;  /* 0x000000ff02000388 */ /* 0x000fe20000000a00 */
[----:B------:R-:W-:Y:S06]  /*01c0*/  BAR.SYNC.DEFER_BLOCKING 0x0 ;  /* 0x0000000000007b1d */ /* 0x000fec0000010000 */
[----:B------:R-:W-:Y:S04]  /*01d0*/  @!P1 LDS.64 R6, [R2+0x1000] ;  /* 0x0010000002069984 */ /* 0x000fe80000000a00 */
[----:B------:R-:W0:Y:S01]  /*01e0*/  @!P1 LDS.64 R8, [R2] ;  /* 0x0000000002089984 */ /* 0x000e220000000a00 */
[----:B------:R-:W-:Y:S01]  /*01f0*/  ISETP.GT.U32.AND P0, PT, R3, 0xff, PT ;  /* 0x000000ff0300780c */ /* 0x000fe20003f04070 */
[----:B0-----:R-:W-:-:S07]  /*0200*/  @!P1 DADD R6, R6, R8 ;  /* 0x0000000006069229 */ /* 0x001fce0000000008 */
[----:B------:R-:W-:Y:S01]  /*0210*/  @!P1 STS.64 [R2], R6 ;  /* 0x0000000602009388 */ /* 0x000fe20000000a00 */
        /* <DEDUP_REMOVED lines=53> */
.L_x_1:
        /* <DEDUP_REMOVED lines=9> */
.L_x_3:


//--------------------- .nv.shared._Z16reduction_kernelPdPKdl --------------------------
	.section	.nv.shared._Z16reduction_kernelPdPKdl,"aw",@nobits
	.sectionflags	@""
	.align	8
.nv.shared._Z16reduction_kernelPdPKdl:
	.zero		9216


//--------------------- .nv.shared.reserved.0     --------------------------
	.section	.nv.shared.reserved.0,"aw",@nobits
	.weak		__nv_reservedSMEM_offset_0_alias
	.size		__nv_reservedSMEM_offset_0_alias, 0, 64
	.other		__nv_reservedSMEM_offset_0_alias,@"STO_CUDA_RESERVED_SHARED STV_DEFAULT"
__nv_reservedSMEM_offset_0_alias:
	.zero		0
	.zero		64


//--------------------- .nv.shared._Z14vvmulti_kernelPdPKdS1_l --------------------------
	.section	.nv.shared._Z14vvmulti_kernelPdPKdS1_l,"aw",@nobits
	.sectionflags	@""
	.align	8
.nv.shared._Z14vvmulti_kernelPdPKdS1_l:
	.zero		9216


//--------------------- .nv.constant0._Z16reduction_kernelPdPKdl --------------------------
	.section	.nv.constant0._Z16reduction_kernelPdPKdl,"a",@progbits
	.sectionflags	@""
	.align	4
.nv.constant0._Z16reduction_kernelPdPKdl:
	.zero		920


//--------------------- .nv.constant0._Z14vvmulti_kernelPdPKdS1_l --------------------------
	.section	.nv.constant0._Z14vvmulti_kernelPdPKdS1_l,"a",@progbits
	.sectionflags	@""
	.align	4
.nv.constant0._Z14vvmulti_kernelPdPKdS1_l:
	.zero		928


//--------------------- SYMBOLS --------------------------

	.type		.nv.reservedSmem.offset0,@object
	.size		.nv.reservedSmem.offset0,0x4
	.type		.nv.reservedSmem.cap,@object
	.size		.nv.reservedSmem.cap,0x4
